//
// Generated by NVIDIA NVVM Compiler
//
// Compiler Build ID: CL-36424714
// Cuda compilation tools, release 13.0, V13.0.88
// Based on NVVM 20.0.0
//

.version 9.0
.target sm_100
.address_size 64

	// .globl	_Z10five_pointPKfPff

.visible .entry _Z10five_pointPKfPff(
	.param .u64 .ptr .align 1 _Z10five_pointPKfPff_param_0,
	.param .u64 .ptr .align 1 _Z10five_pointPKfPff_param_1,
	.param .f32 _Z10five_pointPKfPff_param_2
)
{
	.reg .pred 	%p<4>;
	.reg .b32 	%r<8>;
	.reg .b32 	%f<12>;
	.reg .b64 	%rd<12>;

	ld.param.u64 	%rd1, [_Z10five_pointPKfPff_param_0];
	ld.param.u64 	%rd2, [_Z10five_pointPKfPff_param_1];
	ld.param.f32 	%f1, [_Z10five_pointPKfPff_param_2];
	mov.u32 	%r2, %ntid.x;
	mov.u32 	%r4, %tid.x;
	setp.lt.u32 	%p1, %r4, 2;
	add.s32 	%r5, %r2, -2;
	setp.ge.u32 	%p2, %r4, %r5;
	or.pred  	%p3, %p1, %p2;
	@%p3 bra 	$L__BB0_2;
	cvta.to.global.u64 	%rd3, %rd1;
	cvta.to.global.u64 	%rd4, %rd2;
	add.s32 	%r6, %r4, -2;
	mul.wide.u32 	%rd5, %r6, 4;
	add.s64 	%rd6, %rd3, %rd5;
	ld.global.f32 	%f2, [%rd6];
	add.s32 	%r7, %r4, -1;
	mul.wide.u32 	%rd7, %r7, 4;
	add.s64 	%rd8, %rd3, %rd7;
	ld.global.f32 	%f3, [%rd8];
	mul.f32 	%f4, %f3, 0f41000000;
	sub.f32 	%f5, %f2, %f4;
	mul.wide.u32 	%rd9, %r4, 4;
	add.s64 	%rd10, %rd3, %rd9;
	ld.global.f32 	%f6, [%rd10+4];
	fma.rn.f32 	%f7, %f6, 0f41000000, %f5;
	ld.global.f32 	%f8, [%rd10+8];
	sub.f32 	%f9, %f7, %f8;
	mul.f32 	%f10, %f1, 0f41400000;
	div.rn.f32 	%f11, %f9, %f10;
	add.s64 	%rd11, %rd4, %rd9;
	st.global.f32 	[%rd11], %f11;
$L__BB0_2:
	ret;

}


// ===== COMPILED SASS (sm_100) =====

	.target	sm_100

	.elftype	@"ET_EXEC"


//--------------------- .note.nv.tkinfo           --------------------------
	.section	.note.nv.tkinfo,"",@"SHT_NOTE"
	.sectionflags	@"SHF_NOTE_NV_TKINFO"
	.tkinfo
        /*0018*/ 	.word	0x00000002
        /*0030*/ 	.string	""
        /*0030*/ 	.string	"ptxas"
        /*0030*/ 	.string	"Cuda compilation tools, release 13.0, V13.0.88"
        /*0030*/ 	.string	"Build cuda_13.0.r13.0/compiler.36424714_0"
        /*0030*/ 	.string	"-arch sm_100 -m 64 "



//--------------------- .note.nv.cuinfo           --------------------------
	.section	.note.nv.cuinfo,"",@"SHT_NOTE"
	.sectionflags	@"SHF_NOTE_NV_CUINFO"
        /*0018*/ 	.short	0x0002
        /*001a*/ 	.short	0x0064
        /*001c*/ 	.short	0x0082
	.zero		2


//--------------------- .nv.info                  --------------------------
	.section	.nv.info,"",@"SHT_CUDA_INFO"
	.align	4


	//----- nvinfo : EIATTR_REGCOUNT
	.align		4
        /*0000*/ 	.byte	0x04, 0x2f
        /*0002*/ 	.short	(.L_1 - .L_0)
	.align		4
.L_0:
        /*0004*/ 	.word	index@(_Z10five_pointPKfPff)
        /*0008*/ 	.word	0x00000010


	//----- nvinfo : EIATTR_FRAME_SIZE
	.align		4
.L_1:
        /*000c*/ 	.byte	0x04, 0x11
        /*000e*/ 	.short	(.L_3 - .L_2)
	.align		4
.L_2:
        /*0010*/ 	.word	index@($__internal_0_$__cuda_sm3x_div_rn_noftz_f32_slowpath)
        /*0014*/ 	.word	0x00000000


	//----- nvinfo : EIATTR_FRAME_SIZE
	.align		4
.L_3:
        /*0018*/ 	.byte	0x04, 0x11
        /*001a*/ 	.short	(.L_5 - .L_4)
	.align		4
.L_4:
        /*001c*/ 	.word	index@(_Z10five_pointPKfPff)
        /*0020*/ 	.word	0x00000000


	//----- nvinfo : EIATTR_MIN_STACK_SIZE
	.align		4
.L_5:
        /*0024*/ 	.byte	0x04, 0x12
        /*0026*/ 	.short	(.L_7 - .L_6)
	.align		4
.L_6:
        /*0028*/ 	.word	index@(_Z10five_pointPKfPff)
        /*002c*/ 	.word	0x00000000
.L_7:


//--------------------- .nv.compat                --------------------------
	.section	.nv.compat,"",@"SHT_CUDA_COMPAT_INFO"
	.align	4
        /*0000*/ 	.byte	0x02, 0x09, 0x00, 0x00, 0x02, 0x02, 0x01, 0x00, 0x02, 0x05, 0x05, 0x00, 0x03, 0x07, 0x01, 0x01
        /*0010*/ 	.byte	0x02, 0x03, 0x00, 0x00, 0x02, 0x06, 0x01, 0x00, 0x04, 0x0b, 0x08, 0x00, 0x01, 0x00, 0x00, 0x00
        /*0020*/ 	.byte	0x00, 0x00, 0x00, 0x00


//--------------------- .nv.info._Z10five_pointPKfPff --------------------------
	.section	.nv.info._Z10five_pointPKfPff,"",@"SHT_CUDA_INFO"
	.sectionflags	@""
	.align	4


	//----- nvinfo : EIATTR_CUDA_API_VERSION
	.align		4
        /*0000*/ 	.byte	0x04, 0x37
        /*0002*/ 	.short	(.L_9 - .L_8)
.L_8:
        /*0004*/ 	.word	0x00000082


	//----- nvinfo : EIATTR_KPARAM_INFO
	.align		4
.L_9:
        /*0008*/ 	.byte	0x04, 0x17
        /*000a*/ 	.short	(.L_11 - .L_10)
.L_10:
        /*000c*/ 	.word	0x00000000
        /*0010*/ 	.short	0x0002
        /*0012*/ 	.short	0x0010
        /*0014*/ 	.byte	0x00, 0xf0, 0x11, 0x00


	//----- nvinfo : EIATTR_KPARAM_INFO
	.align		4
.L_11:
        /*0018*/ 	.byte	0x04, 0x17
        /*001a*/ 	.short	(.L_13 - .L_12)
.L_12:
        /*001c*/ 	.word	0x00000000
        /*0020*/ 	.short	0x0001
        /*0022*/ 	.short	0x0008
        /*0024*/ 	.byte	0x00, 0xf5, 0x21, 0x00


	//----- nvinfo : EIATTR_KPARAM_INFO
	.align		4
.L_13:
        /*0028*/ 	.byte	0x04, 0x17
        /*002a*/ 	.short	(.L_15 - .L_14)
.L_14:
        /*002c*/ 	.word	0x00000000
        /*0030*/ 	.short	0x0000
        /*0032*/ 	.short	0x0000
        /*0034*/ 	.byte	0x00, 0xf5, 0x21, 0x00


	//----- nvinfo : EIATTR_SPARSE_MMA_MASK
	.align		4
.L_15:
        /*0038*/ 	.byte	0x03, 0x50
        /*003a*/ 	.short	0x0000


	//----- nvinfo : EIATTR_MAXREG_COUNT
	.align		4
        /*003c*/ 	.byte	0x03, 0x1b
        /*003e*/ 	.short	0x00ff


	//----- nvinfo : EIATTR_MERCURY_ISA_VERSION
	.align		4
        /*0040*/ 	.byte	0x03, 0x5f
        /*0042*/ 	.short	0x0101


	//----- nvinfo : EIATTR_VRC_CTA_INIT_COUNT
	.align		4
        /*0044*/ 	.byte	0x02, 0x4a
	.zero		1
	.zero		1


	//----- nvinfo : EIATTR_EXIT_INSTR_OFFSETS
	.align		4
        /*0048*/ 	.byte	0x04, 0x1c
        /*004a*/ 	.short	(.L_17 - .L_16)


	//   ....[0]....
.L_16:
        /*004c*/ 	.word	0x00000060


	//   ....[1]....
        /*0050*/ 	.word	0x00000270


	//----- nvinfo : EIATTR_CRS_STACK_SIZE
	.align		4
.L_17:
        /*0054*/ 	.byte	0x04, 0x1e
        /*0056*/ 	.short	(.L_19 - .L_18)
.L_18:
        /*0058*/ 	.word	0x00000000


	//----- nvinfo : EIATTR_CBANK_PARAM_SIZE
	.align		4
.L_19:
        /*005c*/ 	.byte	0x03, 0x19
        /*005e*/ 	.short	0x0014


	//----- nvinfo : EIATTR_PARAM_CBANK
	.align		4
        /*0060*/ 	.byte	0x04, 0x0a
        /*0062*/ 	.short	(.L_21 - .L_20)
	.align		4
.L_20:
        /*0064*/ 	.word	index@(.nv.constant0._Z10five_pointPKfPff)
        /*0068*/ 	.short	0x0380
        /*006a*/ 	.short	0x0014


	//----- nvinfo : EIATTR_SW_WAR
	.align		4
.L_21:
        /*006c*/ 	.byte	0x04, 0x36
        /*006e*/ 	.short	(.L_23 - .L_22)
.L_22:
        /*0070*/ 	.word	0x00000008
.L_23:


//--------------------- .nv.callgraph             --------------------------
	.section	.nv.callgraph,"",@"SHT_CUDA_CALLGRAPH"
	.align	4
	.sectionentsize	8
	.align		4
        /*0000*/ 	.word	0x00000000
	.align		4
        /*0004*/ 	.word	0xffffffff
	.align		4
        /*0008*/ 	.word	0x00000000
	.align		4
        /*000c*/ 	.word	0xfffffffe
	.align		4
        /*0010*/ 	.word	0x00000000
	.align		4
        /*0014*/ 	.word	0xfffffffd
	.align		4
        /*0018*/ 	.word	0x00000000
	.align		4
        /*001c*/ 	.word	0xfffffffc


//--------------------- .text._Z10five_pointPKfPff --------------------------
	.section	.text._Z10five_pointPKfPff,"ax",@progbits
	.align	128
        .global         _Z10five_pointPKfPff
        .type           _Z10five_pointPKfPff,@function
        .size           _Z10five_pointPKfPff,(.L_x_14 - _Z10five_pointPKfPff)
        .other          _Z10five_pointPKfPff,@"STO_CUDA_ENTRY STV_DEFAULT"
_Z10five_pointPKfPff:
.text._Z10five_pointPKfPff:
[----:B------:R-:W-:Y:S01]  /*0000*/  LDC R1, c[0x0][0x37c] ;  /* 0x0000df00ff017b82 */ /* 0x000fe20000000800 */
[----:B------:R-:W0:Y:S01]  /*0010*/  S2R R2, SR_TID.X ;  /* 0x0000000000027919 */ /* 0x000e220000002100 */
[----:B------:R-:W1:Y:S02]  /*0020*/  LDCU UR4, c[0x0][0x360] ;  /* 0x00006c00ff0477ac */ /* 0x000e640008000800 */
[----:B-1----:R-:W-:-:S06]  /*0030*/  UIADD3 UR4, UPT, UPT, UR4, -0x2, URZ ;  /* 0xfffffffe04047890 */ /* 0x002fcc000fffe0ff */
[----:B0-----:R-:W-:-:S04]  /*0040*/  ISETP.GE.U32.AND P0, PT, R2, UR4, PT ;  /* 0x0000000402007c0c */ /* 0x001fc8000bf06070 */
[----:B------:R-:W-:-:S13]  /*0050*/  ISETP.LT.U32.OR P0, PT, R2, 0x2, P0 ;  /* 0x000000020200780c */ /* 0x000fda0000701470 */
[----:B------:R-:W-:Y:S05]  /*0060*/  @P0 EXIT ;  /* 0x000000000000094d */ /* 0x000fea0003800000 */
[----:B------:R-:W0:Y:S01]  /*0070*/  LDC.64 R8, c[0x0][0x380] ;  /* 0x0000e000ff087b82 */ /* 0x000e220000000a00 */
[----:B------:R-:W1:Y:S01]  /*0080*/  LDCU.64 UR4, c[0x0][0x358] ;  /* 0x00006b00ff0477ac */ /* 0x000e620008000a00 */
[C---:B------:R-:W-:Y:S02]  /*0090*/  VIADD R5, R2.reuse, 0xfffffffe ;  /* 0xfffffffe02057836 */ /* 0x040fe40000000000 */
[----:B------:R-:W-:-:S04]  /*00a0*/  VIADD R7, R2, 0xffffffff ;  /* 0xffffffff02077836 */ /* 0x000fc80000000000 */
[----:B------:R-:W2:Y:S01]  /*00b0*/  LDC R13, c[0x0][0x390] ;  /* 0x0000e400ff0d7b82 */ /* 0x000ea20000000800 */
[----:B0-----:R-:W-:-:S04]  /*00c0*/  IMAD.WIDE.U32 R4, R5, 0x4, R8 ;  /* 0x0000000405047825 */ /* 0x001fc800078e0008 */
[--C-:B------:R-:W-:Y:S02]  /*00d0*/  IMAD.WIDE.U32 R6, R7, 0x4, R8.reuse ;  /* 0x0000000407067825 */ /* 0x100fe400078e0008 */
[----:B-1----:R-:W3:Y:S02]  /*00e0*/  LDG.E R4, desc[UR4][R4.64] ;  /* 0x0000000404047981 */ /* 0x002ee4000c1e1900 */
[----:B------:R-:W-:Y:S02]  /*00f0*/  IMAD.WIDE.U32 R8, R2, 0x4, R8 ;  /* 0x0000000402087825 */ /* 0x000fe400078e0008 */
[----:B------:R-:W3:Y:S04]  /*0100*/  LDG.E R7, desc[UR4][R6.64] ;  /* 0x0000000406077981 */ /* 0x000ee8000c1e1900 */
[----:B------:R-:W4:Y:S04]  /*0110*/  LDG.E R3, desc[UR4][R8.64+0x4] ;  /* 0x0000040408037981 */ /* 0x000f28000c1e1900 */
[----:B------:R-:W5:Y:S01]  /*0120*/  LDG.E R11, desc[UR4][R8.64+0x8] ;  /* 0x00000804080b7981 */ /* 0x000f62000c1e1900 */
[----:B--2---:R-:W-:-:S04]  /*0130*/  FMUL R13, R13, 12 ;  /* 0x414000000d0d7820 */ /* 0x004fc80000400000 */
[----:B------:R-:W0:Y:S01]  /*0140*/  MUFU.RCP R10, R13 ;  /* 0x0000000d000a7308 */ /* 0x000e220000001000 */
[----:B------:R-:W-:Y:S01]  /*0150*/  BSSY.RECONVERGENT B0, `(.L_x_0) ;  /* 0x000000e000007945 */ /* 0x000fe20003800200 */
[----:B---3--:R-:W-:-:S04]  /*0160*/  FFMA R0, R7, -8, R4 ;  /* 0xc100000007007823 */ /* 0x008fc80000000004 */
[----:B----4-:R-:W-:-:S04]  /*0170*/  FFMA R0, R3, 8, R0 ;  /* 0x4100000003007823 */ /* 0x010fc80000000000 */
[----:B-----5:R-:W-:Y:S01]  /*0180*/  FADD R0, R0, -R11 ;  /* 0x8000000b00007221 */ /* 0x020fe20000000000 */
[----:B0-----:R-:W-:-:S03]  /*0190*/  FFMA R3, -R13, R10, 1 ;  /* 0x3f8000000d037423 */ /* 0x001fc6000000010a */
[----:B------:R-:W0:Y:S01]  /*01a0*/  FCHK P0, R0, R13 ;  /* 0x0000000d00007302 */ /* 0x000e220000000000 */
[----:B------:R-:W-:-:S04]  /*01b0*/  FFMA R3, R10, R3, R10 ;  /* 0x000000030a037223 */ /* 0x000fc8000000000a */
[----:B------:R-:W-:-:S04]  /*01c0*/  FFMA R4, R0, R3, RZ ;  /* 0x0000000300047223 */ /* 0x000fc800000000ff */
[----:B------:R-:W-:-:S04]  /*01d0*/  FFMA R5, -R13, R4, R0 ;  /* 0x000000040d057223 */ /* 0x000fc80000000100 */
[----:B------:R-:W-:Y:S01]  /*01e0*/  FFMA R7, R3, R5, R4 ;  /* 0x0000000503077223 */ /* 0x000fe20000000004 */
[----:B0-----:R-:W-:Y:S06]  /*01f0*/  @!P0 BRA `(.L_x_1) ;  /* 0x00000000000c8947 */ /* 0x001fec0003800000 */
[----:B------:R-:W-:-:S07]  /*0200*/  MOV R4, 0x220 ;  /* 0x0000022000047802 */ /* 0x000fce0000000f00 */
[----:B------:R-:W-:Y:S05]  /*0210*/  CALL.REL.NOINC `($__internal_0_$__cuda_sm3x_div_rn_noftz_f32_slowpath) ;  /* 0x0000000000187944 */ /* 0x000fea0003c00000 */
[----:B------:R-:W-:-:S07]  /*0220*/  IMAD.MOV.U32 R7, RZ, RZ, R0 ;  /* 0x000000ffff077224 */ /* 0x000fce00078e0000 */
.L_x_1:
[----:B------:R-:W-:Y:S05]  /*0230*/  BSYNC.RECONVERGENT B0 ;  /* 0x0000000000007941 */ /* 0x000fea0003800200 */
.L_x_0:
[----:B------:R-:W0:Y:S02]  /*0240*/  LDC.64 R4, c[0x0][0x388] ;  /* 0x0000e200ff047b82 */ /* 0x000e240000000a00 */
[----:B0-----:R-:W-:-:S05]  /*0250*/  IMAD.WIDE.U32 R2, R2, 0x4, R4 ;  /* 0x0000000402027825 */ /* 0x001fca00078e0004 */
[----:B------:R-:W-:Y:S01]  /*0260*/  STG.E desc[UR4][R2.64], R7 ;  /* 0x0000000702007986 */ /* 0x000fe2000c101904 */
[----:B------:R-:W-:Y:S05]  /*0270*/  EXIT ;  /* 0x000000000000794d */ /* 0x000fea0003800000 */
        .weak           $__internal_0_$__cuda_sm3x_div_rn_noftz_f32_slowpath
        .type           $__internal_0_$__cuda_sm3x_div_rn_noftz_f32_slowpath,@function
        .size           $__internal_0_$__cuda_sm3x_div_rn_noftz_f32_slowpath,(.L_x_14 - $__internal_0_$__cuda_sm3x_div_rn_noftz_f32_slowpath)
$__internal_0_$__cuda_sm3x_div_rn_noftz_f32_slowpath:
[----:B------:R-:W-:Y:S01]  /*0280*/  SHF.R.U32.HI R5, RZ, 0x17, R13 ;  /* 0x00000017ff057819 */ /* 0x000fe2000001160d */
[----:B------:R-:W-:Y:S01]  /*0290*/  BSSY.RECONVERGENT B1, `(.L_x_2) ;  /* 0x0000064000017945 */ /* 0x000fe20003800200 */
[--C-:B------:R-:W-:Y:S01]  /*02a0*/  SHF.R.U32.HI R3, RZ, 0x17, R0.reuse ;  /* 0x00000017ff037819 */ /* 0x100fe20000011600 */
[----:B------:R-:W-:Y:S01]  /*02b0*/  IMAD.MOV.U32 R7, RZ, RZ, R0 ;  /* 0x000000ffff077224 */ /* 0x000fe200078e0000 */
[----:B------:R-:W-:Y:S02]  /*02c0*/  LOP3.LUT R6, R5, 0xff, RZ, 0xc0, !PT ;  /* 0x000000ff05067812 */ /* 0x000fe400078ec0ff */
[----:B------:R-:W-:-:S03]  /*02d0*/  LOP3.LUT R5, R3, 0xff, RZ, 0xc0, !PT ;  /* 0x000000ff03057812 */ /* 0x000fc600078ec0ff */
[----:B------:R-:W-:Y:S02]  /*02e0*/  VIADD R10, R6, 0xffffffff ;  /* 0xffffffff060a7836 */ /* 0x000fe40000000000 */
[----:B------:R-:W-:-:S03]  /*02f0*/  VIADD R9, R5, 0xffffffff ;  /* 0xffffffff05097836 */ /* 0x000fc60000000000 */
[----:B------:R-:W-:-:S04]  /*0300*/  ISETP.GT.U32.AND P0, PT, R10, 0xfd, PT ;  /* 0x000000fd0a00780c */ /* 0x000fc80003f04070 */
[----:B------:R-:W-:-:S13]  /*0310*/  ISETP.GT.U32.OR P0, PT, R9, 0xfd, P0 ;  /* 0x000000fd0900780c */ /* 0x000fda0000704470 */
[----:B------:R-:W-:Y:S01]  /*0320*/  @!P0 IMAD.MOV.U32 R8, RZ, RZ, RZ ;  /* 0x000000ffff088224 */ /* 0x000fe200078e00ff */
[----:B------:R-:W-:Y:S06]  /*0330*/  @!P0 BRA `(.L_x_3) ;  /* 0x0000000000608947 */ /* 0x000fec0003800000 */
[----:B------:R-:W-:Y:S01]  /*0340*/  FSETP.GTU.FTZ.AND P0, PT, |R0|, +INF , PT ;  /* 0x7f8000000000780b */ /* 0x000fe20003f1c200 */
[----:B------:R-:W-:Y:S01]  /*0350*/  IMAD.MOV.U32 R3, RZ, RZ, R13 ;  /* 0x000000ffff037224 */ /* 0x000fe200078e000d */
[----:B------:R-:W-:-:S04]  /*0360*/  FSETP.GTU.FTZ.AND P1, PT, |R13|, +INF , PT ;  /* 0x7f8000000d00780b */ /* 0x000fc80003f3c200 */
[----:B------:R-:W-:-:S13]  /*0370*/  PLOP3.LUT P0, PT, P0, P1, PT, 0xf8, 0x8f ;  /* 0x00000000008f781c */ /* 0x000fda0000703f70 */
[----:B------:R-:W-:Y:S05]  /*0380*/  @P0 BRA `(.L_x_4) ;  /* 0x00000004004c0947 */ /* 0x000fea0003800000 */
[----:B------:R-:W-:-:S13]  /*0390*/  LOP3.LUT P0, RZ, R13, 0x7fffffff, R7, 0xc8, !PT ;  /* 0x7fffffff0dff7812 */ /* 0x000fda000780c807 */
[----:B------:R-:W-:Y:S05]  /*03a0*/  @!P0 BRA `(.L_x_5) ;  /* 0x00000004003c8947 */ /* 0x000fea0003800000 */
[C---:B------:R-:W-:Y:S02]  /*03b0*/  FSETP.NEU.FTZ.AND P2, PT, |R0|.reuse, +INF , PT ;  /* 0x7f8000000000780b */ /* 0x040fe40003f5d200 */
[----:B------:R-:W-:Y:S02]  /*03c0*/  FSETP.NEU.FTZ.AND P1, PT, |R3|, +INF , PT ;  /* 0x7f8000000300780b */ /* 0x000fe40003f3d200 */
[----:B------:R-:W-:-:S11]  /*03d0*/  FSETP.NEU.FTZ.AND P0, PT, |R0|, +INF , PT ;  /* 0x7f8000000000780b */ /* 0x000fd60003f1d200 */
[----:B------:R-:W-:Y:S05]  /*03e0*/  @!P1 BRA !P2, `(.L_x_5) ;  /* 0x00000004002c9947 */ /* 0x000fea0005000000 */
[----:B------:R-:W-:-:S04]  /*03f0*/  LOP3.LUT P2, RZ, R7, 0x7fffffff, RZ, 0xc0, !PT ;  /* 0x7fffffff07ff7812 */ /* 0x000fc8000784c0ff */
[----:B------:R-:W-:-:S13]  /*0400*/  PLOP3.LUT P1, PT, P1, P2, PT, 0x2f, 0xf2 ;  /* 0x0000000000f2781c */ /* 0x000fda0000f24577 */
[----:B------:R-:W-:Y:S05]  /*0410*/  @P1 BRA `(.L_x_6) ;  /* 0x0000000400181947 */ /* 0x000fea0003800000 */
[----:B------:R-:W-:-:S04]  /*0420*/  LOP3.LUT P1, RZ, R13, 0x7fffffff, RZ, 0xc0, !PT ;  /* 0x7fffffff0dff7812 */ /* 0x000fc8000782c0ff */
[----:B------:R-:W-:-:S13]  /*0430*/  PLOP3.LUT P0, PT, P0, P1, PT, 0x2f, 0xf2 ;  /* 0x0000000000f2781c */ /* 0x000fda0000702577 */
[----:B------:R-:W-:Y:S05]  /*0440*/  @P0 BRA `(.L_x_7) ;  /* 0x0000000400000947 */ /* 0x000fea0003800000 */
[----:B------:R-:W-:Y:S02]  /*0450*/  ISETP.GE.AND P0, PT, R9, RZ, PT ;  /* 0x000000ff0900720c */ /* 0x000fe40003f06270 */
[----:B------:R-:W-:-:S11]  /*0460*/  ISETP.GE.AND P1, PT, R10, RZ, PT ;  /* 0x000000ff0a00720c */ /* 0x000fd60003f26270 */
[----:B------:R-:W-:Y:S02]  /*0470*/  @P0 IMAD.MOV.U32 R8, RZ, RZ, RZ ;  /* 0x000000ffff080224 */ /* 0x000fe400078e00ff */
[----:B------:R-:W-:Y:S01]  /*0480*/  @!P0 FFMA R7, R0, 1.84467440737095516160e+19, RZ ;  /* 0x5f80000000078823 */ /* 0x000fe200000000ff */
[----:B------:R-:W-:Y:S02]  /*0490*/  @!P0 IMAD.MOV.U32 R8, RZ, RZ, -0x40 ;  /* 0xffffffc0ff088424 */ /* 0x000fe400078e00ff */
[----:B------:R-:W-:Y:S02]  /*04a0*/  @!P1 FFMA R13, R3, 1.84467440737095516160e+19, RZ ;  /* 0x5f800000030d9823 */ /* 0x000fe400000000ff */
[----:B------:R-:W-:-:S07]  /*04b0*/  @!P1 VIADD R8, R8, 0x40 ;  /* 0x0000004008089836 */ /* 0x000fce0000000000 */
.L_x_3:
[----:B------:R-:W-:Y:S01]  /*04c0*/  LEA R0, R6, 0xc0800000, 0x17 ;  /* 0xc080000006007811 */ /* 0x000fe200078eb8ff */
[----:B------:R-:W-:Y:S01]  /*04d0*/  VIADD R5, R5, 0xffffff81 ;  /* 0xffffff8105057836 */ /* 0x000fe20000000000 */
[----:B------:R-:W-:Y:S03]  /*04e0*/  BSSY.RECONVERGENT B2, `(.L_x_8) ;  /* 0x0000035000027945 */ /* 0x000fe60003800200 */
[----:B------:R-:W-:Y:S02]  /*04f0*/  IMAD.IADD R13, R13, 0x1, -R0 ;  /* 0x000000010d0d7824 */ /* 0x000fe400078e0a00 */
[C---:B------:R-:W-:Y:S01]  /*0500*/  IMAD R0, R5.reuse, -0x800000, R7 ;  /* 0xff80000005007824 */ /* 0x040fe200078e0207 */
[----:B------:R-:W-:Y:S01]  /*0510*/  IADD3 R5, PT, PT, R5, 0x7f, -R6 ;  /* 0x0000007f05057810 */ /* 0x000fe20007ffe806 */
[----:B------:R-:W0:Y:S01]  /*0520*/  MUFU.RCP R3, R13 ;  /* 0x0000000d00037308 */ /* 0x000e220000001000 */
[----:B------:R-:W-:-:S03]  /*0530*/  FADD.FTZ R9, -R13, -RZ ;  /* 0x800000ff0d097221 */ /* 0x000fc60000010100 */
[----:B------:R-:W-:Y:S02]  /*0540*/  IMAD.IADD R5, R5, 0x1, R8 ;  /* 0x0000000105057824 */ /* 0x000fe400078e0208 */
[----:B0-----:R-:W-:-:S04]  /*0550*/  FFMA R10, R3, R9, 1 ;  /* 0x3f800000030a7423 */ /* 0x001fc80000000009 */
[----:B------:R-:W-:-:S04]  /*0560*/  FFMA R12, R3, R10, R3 ;  /* 0x0000000a030c7223 */ /* 0x000fc80000000003 */
[----:B------:R-:W-:-:S04]  /*0570*/  FFMA R3, R0, R12, RZ ;  /* 0x0000000c00037223 */ /* 0x000fc800000000ff */
[----:B------:R-:W-:-:S04]  /*0580*/  FFMA R10, R9, R3, R0 ;  /* 0x00000003090a7223 */ /* 0x000fc80000000000 */
[----:B------:R-:W-:-:S04]  /*0590*/  FFMA R7, R12, R10, R3 ;  /* 0x0000000a0c077223 */ /* 0x000fc80000000003 */
[----:B------:R-:W-:-:S04]  /*05a0*/  FFMA R10, R9, R7, R0 ;  /* 0x00000007090a7223 */ /* 0x000fc80000000000 */
[----:B------:R-:W-:-:S05]  /*05b0*/  FFMA R0, R12, R10, R7 ;  /* 0x0000000a0c007223 */ /* 0x000fca0000000007 */
[----:B------:R-:W-:-:S04]  /*05c0*/  SHF.R.U32.HI R3, RZ, 0x17, R0 ;  /* 0x00000017ff037819 */ /* 0x000fc80000011600 */
[----:B------:R-:W-:-:S05]  /*05d0*/  LOP3.LUT R3, R3, 0xff, RZ, 0xc0, !PT ;  /* 0x000000ff03037812 */ /* 0x000fca00078ec0ff */
[----:B------:R-:W-:-:S04]  /*05e0*/  IMAD.IADD R9, R3, 0x1, R5 ;  /* 0x0000000103097824 */ /* 0x000fc800078e0205 */
[----:B------:R-:W-:-:S05]  /*05f0*/  VIADD R3, R9, 0xffffffff ;  /* 0xffffffff09037836 */ /* 0x000fca0000000000 */
[----:B------:R-:W-:-:S13]  /*0600*/  ISETP.GE.U32.AND P0, PT, R3, 0xfe, PT ;  /* 0x000000fe0300780c */ /* 0x000fda0003f06070 */
[----:B------:R-:W-:Y:S05]  /*0610*/  @!P0 BRA `(.L_x_9) ;  /* 0x0000000000808947 */ /* 0x000fea0003800000 */
[----:B------:R-:W-:-:S13]  /*0620*/  ISETP.GT.AND P0, PT, R9, 0xfe, PT ;  /* 0x000000fe0900780c */ /* 0x000fda0003f04270 */
[----:B------:R-:W-:Y:S05]  /*0630*/  @P0 BRA `(.L_x_10) ;  /* 0x00000000006c0947 */ /* 0x000fea0003800000 */
[----:B------:R-:W-:-:S13]  /*0640*/  ISETP.GE.AND P0, PT, R9, 0x1, PT ;  /* 0x000000010900780c */ /* 0x000fda0003f06270 */
[----:B------:R-:W-:Y:S05]  /*0650*/  @P0 BRA `(.L_x_11) ;  /* 0x0000000000740947 */ /* 0x000fea0003800000 */
[----:B------:R-:W-:Y:S02]  /*0660*/  ISETP.GE.AND P0, PT, R9, -0x18, PT ;  /* 0xffffffe80900780c */ /* 0x000fe40003f06270 */
[----:B------:R-:W-:-:S11]  /*0670*/  LOP3.LUT R0, R0, 0x80000000, RZ, 0xc0, !PT ;  /* 0x8000000000007812 */ /* 0x000fd600078ec0ff */
[----:B------:R-:W-:Y:S05]  /*0680*/  @!P0 BRA `(.L_x_11) ;  /* 0x0000000000688947 */ /* 0x000fea0003800000 */
[CCC-:B------:R-:W-:Y:S01]  /*0690*/  FFMA.RZ R3, R12.reuse, R10.reuse, R7.reuse ;  /* 0x0000000a0c037223 */ /* 0x1c0fe2000000c007 */
[C---:B------:R-:W-:Y:S02]  /*06a0*/  VIADD R8, R9.reuse, 0x20 ;  /* 0x0000002009087836 */ /* 0x040fe40000000000 */
[CCC-:B------:R-:W-:Y:S01]  /*06b0*/  FFMA.RM R6, R12.reuse, R10.reuse, R7.reuse ;  /* 0x0000000a0c067223 */ /* 0x1c0fe20000004007 */
[----:B------:R-:W-:Y:S02]  /*06c0*/  ISETP.NE.AND P2, PT, R9, RZ, PT ;  /* 0x000000ff0900720c */ /* 0x000fe40003f45270 */
[----:B------:R-:W-:Y:S01]  /*06d0*/  LOP3.LUT R5, R3, 0x7fffff, RZ, 0xc0, !PT ;  /* 0x007fffff03057812 */ /* 0x000fe200078ec0ff */
[----:B------:R-:W-:Y:S01]  /*06e0*/  FFMA.RP R3, R12, R10, R7 ;  /* 0x0000000a0c037223 */ /* 0x000fe20000008007 */
[----:B------:R-:W-:Y:S01]  /*06f0*/  IMAD.MOV R7, RZ, RZ, -R9 ;  /* 0x000000ffff077224 */ /* 0x000fe200078e0a09 */
[----:B------:R-:W-:Y:S02]  /*0700*/  ISETP.NE.AND P1, PT, R9, RZ, PT ;  /* 0x000000ff0900720c */ /* 0x000fe40003f25270 */
[----:B------:R-:W-:-:S02]  /*0710*/  LOP3.LUT R5, R5, 0x800000, RZ, 0xfc, !PT ;  /* 0x0080000005057812 */ /* 0x000fc400078efcff */
[----:B------:R-:W-:Y:S02]  /*0720*/  FSETP.NEU.FTZ.AND P0, PT, R3, R6, PT ;  /* 0x000000060300720b */ /* 0x000fe40003f1d000 */
[----:B------:R-:W-:Y:S02]  /*0730*/  SHF.L.U32 R8, R5, R8, RZ ;  /* 0x0000000805087219 */ /* 0x000fe400000006ff */
[----:B------:R-:W-:Y:S02]  /*0740*/  SEL R6, R7, RZ, P2 ;  /* 0x000000ff07067207 */ /* 0x000fe40001000000 */
[----:B------:R-:W-:Y:S02]  /*0750*/  ISETP.NE.AND P1, PT, R8, RZ, P1 ;  /* 0x000000ff0800720c */ /* 0x000fe40000f25270 */
[----:B------:R-:W-:Y:S02]  /*0760*/  SHF.R.U32.HI R6, RZ, R6, R5 ;  /* 0x00000006ff067219 */ /* 0x000fe40000011605 */
[----:B------:R-:W-:-:S02]  /*0770*/  PLOP3.LUT P0, PT, P0, P1, PT, 0xf8, 0x8f ;  /* 0x00000000008f781c */ /* 0x000fc40000703f70 */
[----:B------:R-:W-:Y:S02]  /*0780*/  SHF.R.U32.HI R8, RZ, 0x1, R6 ;  /* 0x00000001ff087819 */ /* 0x000fe40000011606 */
[----:B------:R-:W-:-:S04]  /*0790*/  SEL R3, RZ, 0x1, !P0 ;  /* 0x00000001ff037807 */ /* 0x000fc80004000000 */
[----:B------:R-:W-:-:S04]  /*07a0*/  LOP3.LUT R3, R3, 0x1, R8, 0xf8, !PT ;  /* 0x0000000103037812 */ /* 0x000fc800078ef808 */
[----:B------:R-:W-:-:S05]  /*07b0*/  LOP3.LUT R3, R3, R6, RZ, 0xc0, !PT ;  /* 0x0000000603037212 */ /* 0x000fca00078ec0ff */
[----:B------:R-:W-:-:S05]  /*07c0*/  IMAD.IADD R3, R8, 0x1, R3 ;  /* 0x0000000108037824 */ /* 0x000fca00078e0203 */
[----:B------:R-:W-:Y:S01]  /*07d0*/  LOP3.LUT R0, R3, R0, RZ, 0xfc, !PT ;  /* 0x0000000003007212 */ /* 0x000fe200078efcff */
[----:B------:R-:W-:Y:S06]  /*07e0*/  BRA `(.L_x_11) ;  /* 0x0000000000107947 */ /* 0x000fec0003800000 */
.L_x_10:
[----:B------:R-:W-:-:S04]  /*07f0*/  LOP3.LUT R0, R0, 0x80000000, RZ, 0xc0, !PT ;  /* 0x8000000000007812 */ /* 0x000fc800078ec0ff */
[----:B------:R-:W-:Y:S01]  /*0800*/  LOP3.LUT R0, R0, 0x7f800000, RZ, 0xfc, !PT ;  /* 0x7f80000000007812 */ /* 0x000fe200078efcff */
[----:B------:R-:W-:Y:S06]  /*0810*/  BRA `(.L_x_11) ;  /* 0x0000000000047947 */ /* 0x000fec0003800000 */
.L_x_9:
[----:B------:R-:W-:-:S07]  /*0820*/  IMAD R0, R5, 0x800000, R0 ;  /* 0x0080000005007824 */ /* 0x000fce00078e0200 */
.L_x_11:
[----:B------:R-:W-:Y:S05]  /*0830*/  BSYNC.RECONVERGENT B2 ;  /* 0x0000000000027941 */ /* 0x000fea0003800200 */
.L_x_8:
[----:B------:R-:W-:Y:S05]  /*0840*/  BRA `(.L_x_12) ;  /* 0x0000000000207947 */ /* 0x000fea0003800000 */
.L_x_7:
[----:B------:R-:W-:-:S04]  /*0850*/  LOP3.LUT R0, R13, 0x80000000, R7, 0x48, !PT ;  /* 0x800000000d007812 */ /* 0x000fc800078e4807 */
[----:B------:R-:W-:Y:S01]  /*0860*/  LOP3.LUT R0, R0, 0x7f800000, RZ, 0xfc, !PT ;  /* 0x7f80000000007812 */ /* 0x000fe200078efcff */
[----:B------:R-:W-:Y:S06]  /*0870*/  BRA `(.L_x_12) ;  /* 0x0000000000147947 */ /* 0x000fec0003800000 */
.L_x_6:
[----:B------:R-:W-:Y:S01]  /*0880*/  LOP3.LUT R0, R13, 0x80000000, R7, 0x48, !PT ;  /* 0x800000000d007812 */ /* 0x000fe200078e4807 */
[----:B------:R-:W-:Y:S06]  /*0890*/  BRA `(.L_x_12) ;  /* 0x00000000000c7947 */ /* 0x000fec0003800000 */
.L_x_5:
[----:B------:R-:W0:Y:S01]  /*08a0*/  MUFU.RSQ R0, -QNAN ;  /* 0xffc0000000007908 */ /* 0x000e220000001400 */
[----:B------:R-:W-:Y:S05]  /*08b0*/  BRA `(.L_x_12) ;  /* 0x0000000000047947 */ /* 0x000fea0003800000 */
.L_x_4:
[----:B------:R-:W-:-:S07]  /*08c0*/  FADD.FTZ R0, R0, R3 ;  /* 0x0000000300007221 */ /* 0x000fce0000010000 */
.L_x_12:
[----:B------:R-:W-:Y:S05]  /*08d0*/  BSYNC.RECONVERGENT B1 ;  /* 0x0000000000017941 */ /* 0x000fea0003800200 */
.L_x_2:
[----:B------:R-:W-:-:S04]  /*08e0*/  IMAD.MOV.U32 R5, RZ, RZ, 0x0 ;  /* 0x00000000ff057424 */ /* 0x000fc800078e00ff */
[----:B0-----:R-:W-:Y:S05]  /*08f0*/  RET.REL.NODEC R4 `(_Z10five_pointPKfPff) ;  /* 0xfffffff404c07950 */ /* 0x001fea0003c3ffff */
.L_x_13:
[----:B------:R-:W-:-:S00]  /*0900*/  BRA `(.L_x_13) ;  /* 0xfffffffc00fc7947 */ /* 0x000fc0000383ffff */
[----:B------:R-:W-:-:S00]  /*0910*/  NOP ;  /* 0x0000000000007918 */ /* 0x000fc00000000000 */
        /* <DEDUP_REMOVED lines=14> */
.L_x_14:


//--------------------- .nv.shared.reserved.0     --------------------------
	.section	.nv.shared.reserved.0,"aw",@nobits
	.weak		__nv_reservedSMEM_offset_0_alias
	.size		__nv_reservedSMEM_offset_0_alias, 0, 64
	.other		__nv_reservedSMEM_offset_0_alias,@"STO_CUDA_RESERVED_SHARED STV_DEFAULT"
__nv_reservedSMEM_offset_0_alias:
	.zero		0
	.zero		64


//--------------------- .nv.constant0._Z10five_pointPKfPff --------------------------
	.section	.nv.constant0._Z10five_pointPKfPff,"a",@progbits
	.sectionflags	@""
	.align	4
.nv.constant0._Z10five_pointPKfPff:
	.zero		916


//--------------------- SYMBOLS --------------------------

	.type		.nv.reservedSmem.offset0,@object
	.size		.nv.reservedSmem.offset0,0x4
